//
// Generated by NVIDIA NVVM Compiler
//
// Compiler Build ID: CL-36424714
// Cuda compilation tools, release 13.0, V13.0.88
// Based on NVVM 20.0.0
//

.version 9.0
.target sm_100
.address_size 64

	// .globl	_Z6secondv
.extern .func  (.param .b32 func_retval0) vprintf
(
	.param .b64 vprintf_param_0,
	.param .b64 vprintf_param_1
)
;
.global .align 1 .b8 $str[15] = {72, 101, 108, 108, 111, 32, 67, 85, 100, 97, 32, 50, 32, 10};

.visible .entry _Z6secondv()
{
	.reg .b32 	%r<3>;
	.reg .b64 	%rd<3>;

	mov.u64 	%rd1, $str;
	cvta.global.u64 	%rd2, %rd1;
	{ // callseq 0, 0
	.param .b64 param0;
	st.param.b64 	[param0], %rd2;
	.param .b64 param1;
	st.param.b64 	[param1], 0;
	.param .b32 retval0;
	call.uni (retval0), 
	vprintf, 
	(
	param0, 
	param1
	);
	ld.param.b32 	%r1, [retval0];
	} // callseq 0
	ret;

}


// ===== COMPILED SASS (sm_100) =====

	.target	sm_100

	.elftype	@"ET_EXEC"


//--------------------- .note.nv.tkinfo           --------------------------
	.section	.note.nv.tkinfo,"",@"SHT_NOTE"
	.sectionflags	@"SHF_NOTE_NV_TKINFO"
	.tkinfo
        /*0018*/ 	.word	0x00000002
        /*0030*/ 	.string	""
        /*0030*/ 	.string	"ptxas"
        /*0030*/ 	.string	"Cuda compilation tools, release 13.0, V13.0.88"
        /*0030*/ 	.string	"Build cuda_13.0.r13.0/compiler.36424714_0"
        /*0030*/ 	.string	"-arch sm_100 -m 64 "



//--------------------- .note.nv.cuinfo           --------------------------
	.section	.note.nv.cuinfo,"",@"SHT_NOTE"
	.sectionflags	@"SHF_NOTE_NV_CUINFO"
        /*0018*/ 	.short	0x0002
        /*001a*/ 	.short	0x0064
        /*001c*/ 	.short	0x0082
	.zero		2


//--------------------- .nv.info                  --------------------------
	.section	.nv.info,"",@"SHT_CUDA_INFO"
	.align	4


	//----- nvinfo : EIATTR_REGCOUNT
	.align		4
        /*0000*/ 	.byte	0x04, 0x2f
        /*0002*/ 	.short	(.L_2 - .L_1)
	.align		4
.L_1:
        /*0004*/ 	.word	index@(_Z6secondv)
        /*0008*/ 	.word	0x00000018


	//----- nvinfo : EIATTR_FRAME_SIZE
	.align		4
.L_2:
        /*000c*/ 	.byte	0x04, 0x11
        /*000e*/ 	.short	(.L_4 - .L_3)
	.align		4
.L_3:
        /*0010*/ 	.word	index@(_Z6secondv)
        /*0014*/ 	.word	0x00000000


	//----- nvinfo : EIATTR_MIN_STACK_SIZE
	.align		4
.L_4:
        /*0018*/ 	.byte	0x04, 0x12
        /*001a*/ 	.short	(.L_6 - .L_5)
	.align		4
.L_5:
        /*001c*/ 	.word	index@(_Z6secondv)
        /*0020*/ 	.word	0x00000000
.L_6:


//--------------------- .nv.compat                --------------------------
	.section	.nv.compat,"",@"SHT_CUDA_COMPAT_INFO"
	.align	4
        /*0000*/ 	.byte	0x02, 0x09, 0x00, 0x00, 0x02, 0x02, 0x01, 0x00, 0x02, 0x05, 0x05, 0x00, 0x03, 0x07, 0x01, 0x01
        /*0010*/ 	.byte	0x02, 0x03, 0x00, 0x00, 0x02, 0x06, 0x01, 0x00, 0x04, 0x0b, 0x08, 0x00, 0x09, 0x00, 0x00, 0x00
        /*0020*/ 	.byte	0x00, 0x00, 0x00, 0x00


//--------------------- .nv.info._Z6secondv       --------------------------
	.section	.nv.info._Z6secondv,"",@"SHT_CUDA_INFO"
	.sectionflags	@""
	.align	4


	//----- nvinfo : EIATTR_CUDA_API_VERSION
	.align		4
        /*0000*/ 	.byte	0x04, 0x37
        /*0002*/ 	.short	(.L_8 - .L_7)
.L_7:
        /*0004*/ 	.word	0x00000082


	//----- nvinfo : EIATTR_SPARSE_MMA_MASK
	.align		4
.L_8:
        /*0008*/ 	.byte	0x03, 0x50
        /*000a*/ 	.short	0x0000


	//----- nvinfo : EIATTR_MAXREG_COUNT
	.align		4
        /*000c*/ 	.byte	0x03, 0x1b
        /*000e*/ 	.short	0x00ff


	//----- nvinfo : EIATTR_EXTERNS
	.align		4
        /*0010*/ 	.byte	0x04, 0x0f
        /*0012*/ 	.short	(.L_10 - .L_9)


	//   ....[0]....
	.align		4
.L_9:
        /*0014*/ 	.word	index@(vprintf)


	//----- nvinfo : EIATTR_MERCURY_ISA_VERSION
	.align		4
.L_10:
        /*0018*/ 	.byte	0x03, 0x5f
        /*001a*/ 	.short	0x0101


	//----- nvinfo : EIATTR_VRC_CTA_INIT_COUNT
	.align		4
        /*001c*/ 	.byte	0x02, 0x4a
	.zero		1
	.zero		1


	//----- nvinfo : EIATTR_SYSCALL_OFFSETS
	.align		4
        /*0020*/ 	.byte	0x04, 0x46
        /*0022*/ 	.short	(.L_12 - .L_11)


	//   ....[0]....
.L_11:
        /*0024*/ 	.word	0x00000080


	//----- nvinfo : EIATTR_EXIT_INSTR_OFFSETS
	.align		4
.L_12:
        /*0028*/ 	.byte	0x04, 0x1c
        /*002a*/ 	.short	(.L_14 - .L_13)


	//   ....[0]....
.L_13:
        /*002c*/ 	.word	0x00000090


	//----- nvinfo : EIATTR_SW_WAR
	.align		4
.L_14:
        /*0030*/ 	.byte	0x04, 0x36
        /*0032*/ 	.short	(.L_16 - .L_15)
.L_15:
        /*0034*/ 	.word	0x00000008
.L_16:


//--------------------- .nv.callgraph             --------------------------
	.section	.nv.callgraph,"",@"SHT_CUDA_CALLGRAPH"
	.align	4
	.sectionentsize	8
	.align		4
        /*0000*/ 	.word	0x00000000
	.align		4
        /*0004*/ 	.word	0xffffffff
	.align		4
        /*0008*/ 	.word	index@(_Z6secondv)
	.align		4
        /*000c*/ 	.word	index@(vprintf)
	.align		4
        /*0010*/ 	.word	0x00000000
	.align		4
        /*0014*/ 	.word	0xfffffffe
	.align		4
        /*0018*/ 	.word	0x00000000
	.align		4
        /*001c*/ 	.word	0xfffffffd
	.align		4
        /*0020*/ 	.word	0x00000000
	.align		4
        /*0024*/ 	.word	0xfffffffc


//--------------------- .nv.constant4             --------------------------
	.section	.nv.constant4,"a",@progbits
	.align	8
	.align		8
.nv.constant4:
        /*0000*/ 	.dword	vprintf
	.align		8
        /*0008*/ 	.dword	$str


//--------------------- .text._Z6secondv          --------------------------
	.section	.text._Z6secondv,"ax",@progbits
	.align	128
        .global         _Z6secondv
        .type           _Z6secondv,@function
        .size           _Z6secondv,(.L_x_2 - _Z6secondv)
        .other          _Z6secondv,@"STO_CUDA_ENTRY STV_DEFAULT"
_Z6secondv:
.text._Z6secondv:
[----:B------:R-:W0:Y:S01]  /*0000*/  LDC R1, c[0x0][0x37c] ;  /* 0x0000df00ff017b82 */ /* 0x000e220000000800 */
[----:B------:R-:W-:Y:S01]  /*0010*/  MOV R0, 0x0 ;  /* 0x0000000000007802 */ /* 0x000fe20000000f00 */
[----:B------:R-:W1:Y:S01]  /*0020*/  LDCU.64 UR4, c[0x4][0x8] ;  /* 0x01000100ff0477ac */ /* 0x000e620008000a00 */
[----:B------:R-:W-:-:S05]  /*0030*/  CS2R R6, SRZ ;  /* 0x0000000000067805 */ /* 0x000fca000001ff00 */
[----:B------:R2:W3:Y:S01]  /*0040*/  LDC.64 R2, c[0x4][R0] ;  /* 0x0100000000027b82 */ /* 0x0004e20000000a00 */
[----:B-1----:R-:W-:Y:S02]  /*0050*/  IMAD.U32 R4, RZ, RZ, UR4 ;  /* 0x00000004ff047e24 */ /* 0x002fe4000f8e00ff */
[----:B--2---:R-:W-:-:S07]  /*0060*/  IMAD.U32 R5, RZ, RZ, UR5 ;  /* 0x00000005ff057e24 */ /* 0x004fce000f8e00ff */
[----:B------:R-:W-:-:S07]  /*0070*/  LEPC R20, `(.L_x_0) ;  /* 0x000000001014794e */ /* 0x000fce0000000000 */
[----:B0--3--:R-:W-:Y:S05]  /*0080*/  CALL.ABS.NOINC R2 ;  /* 0x0000000002007343 */ /* 0x009fea0003c00000 */
.L_x_0:
[----:B------:R-:W-:Y:S05]  /*0090*/  EXIT ;  /* 0x000000000000794d */ /* 0x000fea0003800000 */
.L_x_1:
[----:B------:R-:W-:-:S00]  /*00a0*/  BRA `(.L_x_1) ;  /* 0xfffffffc00fc7947 */ /* 0x000fc0000383ffff */
[----:B------:R-:W-:-:S00]  /*00b0*/  NOP ;  /* 0x0000000000007918 */ /* 0x000fc00000000000 */
        /* <DEDUP_REMOVED lines=12> */
.L_x_2:


//--------------------- .nv.global.init           --------------------------
	.section	.nv.global.init,"aw",@progbits
.nv.global.init:
	.type		$str,@object
	.size		$str,(.L_0 - $str)
$str:
        /*0000*/ 	.byte	0x48, 0x65, 0x6c, 0x6c, 0x6f, 0x20, 0x43, 0x55, 0x64, 0x61, 0x20, 0x32, 0x20, 0x0a, 0x00
.L_0:


//--------------------- .nv.shared.reserved.0     --------------------------
	.section	.nv.shared.reserved.0,"aw",@nobits
	.weak		__nv_reservedSMEM_offset_0_alias
	.size		__nv_reservedSMEM_offset_0_alias, 0, 64
	.other		__nv_reservedSMEM_offset_0_alias,@"STO_CUDA_RESERVED_SHARED STV_DEFAULT"
__nv_reservedSMEM_offset_0_alias:
	.zero		0
	.zero		64


//--------------------- .nv.constant0._Z6secondv  --------------------------
	.section	.nv.constant0._Z6secondv,"a",@progbits
	.sectionflags	@""
	.align	4
.nv.constant0._Z6secondv:
	.zero		896


//--------------------- SYMBOLS --------------------------

	.type		.nv.reservedSmem.offset0,@object
	.size		.nv.reservedSmem.offset0,0x4
	.type		vprintf,@function
